	.headerflags	@"EF_CUDA_TEXMODE_UNIFIED EF_CUDA_64BIT_ADDRESS EF_CUDA_ACCELERATORS EF_CUDA_SM90 EF_CUDA_VIRTUAL_SM(EF_CUDA_SM90)"
	.elftype	@"ET_EXEC"


//--------------------- .nv.info                  --------------------------
	.section	.nv.info,"",@"SHT_CUDA_INFO"
	.align	4


	//----- nvinfo : EIATTR_REGCOUNT
	.align		4
        /*0000*/ 	.byte	0x04, 0x2f
        /*0002*/ 	.short	(.L_1 - .L_0)
	.align		4
.L_0:
        /*0004*/ 	.word	index@(triton_poi_fused_add_convolution_mul_26)
        /*0008*/ 	.word	0x00000022


	//----- nvinfo : EIATTR_MIN_STACK_SIZE
	.align		4
.L_1:
        /*000c*/ 	.byte	0x04, 0x12
        /*000e*/ 	.short	(.L_3 - .L_2)
	.align		4
.L_2:
        /*0010*/ 	.word	index@(triton_poi_fused_add_convolution_mul_26)
        /*0014*/ 	.word	0x00000000


	//----- nvinfo : EIATTR_FRAME_SIZE
	.align		4
.L_3:
        /*0018*/ 	.byte	0x04, 0x11
        /*001a*/ 	.short	(.L_5 - .L_4)
	.align		4
.L_4:
        /*001c*/ 	.word	index@(triton_poi_fused_add_convolution_mul_26)
        /*0020*/ 	.word	0x00000000


	//----- nvinfo : EIATTR_MIN_STACK_SIZE
	.align		4
.L_5:
        /*0024*/ 	.byte	0x04, 0x12
        /*0026*/ 	.short	(.L_7 - .L_6)
	.align		4
.L_6:
        /*0028*/ 	.word	index@(triton_poi_fused_add_convolution_mul_26)
        /*002c*/ 	.word	0x00000000
.L_7:


//--------------------- .nv.info.triton_poi_fused_add_convolution_mul_26 --------------------------
	.section	.nv.info.triton_poi_fused_add_convolution_mul_26,"",@"SHT_CUDA_INFO"
	.sectionflags	@""
	.align	4


	//----- nvinfo : EIATTR_CUDA_API_VERSION
	.align		4
        /*0000*/ 	.byte	0x04, 0x37
        /*0002*/ 	.short	(.L_9 - .L_8)
.L_8:
        /*0004*/ 	.word	0x0000007c


	//----- nvinfo : EIATTR_KPARAM_INFO
	.align		4
.L_9:
        /*0008*/ 	.byte	0x04, 0x17
        /*000a*/ 	.short	(.L_11 - .L_10)
.L_10:
        /*000c*/ 	.word	0x00000000
        /*0010*/ 	.short	0x0007
        /*0012*/ 	.short	0x0034
        /*0014*/ 	.byte	0x00, 0xf0, 0x11, 0x00


	//----- nvinfo : EIATTR_KPARAM_INFO
	.align		4
.L_11:
        /*0018*/ 	.byte	0x04, 0x17
        /*001a*/ 	.short	(.L_13 - .L_12)
.L_12:
        /*001c*/ 	.word	0x00000000
        /*0020*/ 	.short	0x0006
        /*0022*/ 	.short	0x0030
        /*0024*/ 	.byte	0x00, 0xf0, 0x11, 0x00


	//----- nvinfo : EIATTR_KPARAM_INFO
	.align		4
.L_13:
        /*0028*/ 	.byte	0x04, 0x17
        /*002a*/ 	.short	(.L_15 - .L_14)
.L_14:
        /*002c*/ 	.word	0x00000000
        /*0030*/ 	.short	0x0005
        /*0032*/ 	.short	0x0028
        /*0034*/ 	.byte	0x00, 0xf4, 0x21, 0x00


	//----- nvinfo : EIATTR_KPARAM_INFO
	.align		4
.L_15:
        /*0038*/ 	.byte	0x04, 0x17
        /*003a*/ 	.short	(.L_17 - .L_16)
.L_16:
        /*003c*/ 	.word	0x00000000
        /*0040*/ 	.short	0x0004
        /*0042*/ 	.short	0x0020
        /*0044*/ 	.byte	0x00, 0xf4, 0x21, 0x00


	//----- nvinfo : EIATTR_KPARAM_INFO
	.align		4
.L_17:
        /*0048*/ 	.byte	0x04, 0x17
        /*004a*/ 	.short	(.L_19 - .L_18)
.L_18:
        /*004c*/ 	.word	0x00000000
        /*0050*/ 	.short	0x0003
        /*0052*/ 	.short	0x0018
        /*0054*/ 	.byte	0x00, 0xf4, 0x21, 0x00


	//----- nvinfo : EIATTR_KPARAM_INFO
	.align		4
.L_19:
        /*0058*/ 	.byte	0x04, 0x17
        /*005a*/ 	.short	(.L_21 - .L_20)
.L_20:
        /*005c*/ 	.word	0x00000000
        /*0060*/ 	.short	0x0002
        /*0062*/ 	.short	0x0010
        /*0064*/ 	.byte	0x00, 0xf4, 0x21, 0x00


	//----- nvinfo : EIATTR_KPARAM_INFO
	.align		4
.L_21:
        /*0068*/ 	.byte	0x04, 0x17
        /*006a*/ 	.short	(.L_23 - .L_22)
.L_22:
        /*006c*/ 	.word	0x00000000
        /*0070*/ 	.short	0x0001
        /*0072*/ 	.short	0x0008
        /*0074*/ 	.byte	0x00, 0xf4, 0x21, 0x00


	//----- nvinfo : EIATTR_KPARAM_INFO
	.align		4
.L_23:
        /*0078*/ 	.byte	0x04, 0x17
        /*007a*/ 	.short	(.L_25 - .L_24)
.L_24:
        /*007c*/ 	.word	0x00000000
        /*0080*/ 	.short	0x0000
        /*0082*/ 	.short	0x0000
        /*0084*/ 	.byte	0x00, 0xf4, 0x21, 0x00


	//----- nvinfo : EIATTR_SPARSE_MMA_MASK
	.align		4
.L_25:
        /*0088*/ 	.byte	0x03, 0x50
        /*008a*/ 	.short	0x0000


	//----- nvinfo : EIATTR_MAXREG_COUNT
	.align		4
        /*008c*/ 	.byte	0x03, 0x1b
        /*008e*/ 	.short	0x00ff


	//----- nvinfo : EIATTR_EXIT_INSTR_OFFSETS
	.align		4
        /*0090*/ 	.byte	0x04, 0x1c
        /*0092*/ 	.short	(.L_27 - .L_26)


	//   ....[0]....
.L_26:
        /*0094*/ 	.word	0x00000900


	//   ....[1]....
        /*0098*/ 	.word	0x00000920


	//----- nvinfo : EIATTR_REQNTID
	.align		4
.L_27:
        /*009c*/ 	.byte	0x04, 0x10
        /*009e*/ 	.short	(.L_29 - .L_28)
.L_28:
        /*00a0*/ 	.word	0x00000080
        /*00a4*/ 	.word	0x00000001
        /*00a8*/ 	.word	0x00000001


	//----- nvinfo : EIATTR_CBANK_PARAM_SIZE
	.align		4
.L_29:
        /*00ac*/ 	.byte	0x03, 0x19
        /*00ae*/ 	.short	0x0038


	//----- nvinfo : EIATTR_PARAM_CBANK
	.align		4
        /*00b0*/ 	.byte	0x04, 0x0a
        /*00b2*/ 	.short	(.L_31 - .L_30)
	.align		4
.L_30:
        /*00b4*/ 	.word	index@(.nv.constant0.triton_poi_fused_add_convolution_mul_26)
        /*00b8*/ 	.short	0x0210
        /*00ba*/ 	.short	0x0038


	//----- nvinfo : EIATTR_SW_WAR
	.align		4
.L_31:
        /*00bc*/ 	.byte	0x04, 0x36
        /*00be*/ 	.short	(.L_33 - .L_32)
.L_32:
        /*00c0*/ 	.word	0x00000008
.L_33:


//--------------------- .nv.callgraph             --------------------------
	.section	.nv.callgraph,"",@"SHT_CUDA_CALLGRAPH"
	.align	4
	.sectionentsize	8
	.align		4
        /*0000*/ 	.word	0x00000000
	.align		4
        /*0004*/ 	.word	0xffffffff
	.align		4
        /*0008*/ 	.word	0x00000000
	.align		4
        /*000c*/ 	.word	0xfffffffe
	.align		4
        /*0010*/ 	.word	0x00000000
	.align		4
        /*0014*/ 	.word	0xfffffffd
	.align		4
        /*0018*/ 	.word	0x00000000
	.align		4
        /*001c*/ 	.word	0xfffffffc


//--------------------- .text.triton_poi_fused_add_convolution_mul_26 --------------------------
	.section	.text.triton_poi_fused_add_convolution_mul_26,"ax",@progbits
	.sectionflags	@"SHF_BARRIERS=1"
	.align	128
        .global         triton_poi_fused_add_convolution_mul_26
        .type           triton_poi_fused_add_convolution_mul_26,@function
        .size           triton_poi_fused_add_convolution_mul_26,(.L_x_1 - triton_poi_fused_add_convolution_mul_26)
        .other          triton_poi_fused_add_convolution_mul_26,@"STO_CUDA_ENTRY STV_DEFAULT"
triton_poi_fused_add_convolution_mul_26:
.text.triton_poi_fused_add_convolution_mul_26:
[----:B------:R-:W0:Y:S01]  /*0000*/  LDC R1, c[0x0][0x28] ;  /* 0x00000a00ff017b82 */ /* 0x000e220000000800 */
[----:B------:R-:W1:Y:S07]  /*0010*/  S2R R9, SR_CTAID.Y ;  /* 0x0000000000097919 */ /* 0x000e6e0000002600 */
[----:B------:R-:W2:Y:S01]  /*0020*/  LDC.64 R4, c[0x0][0x210] ;  /* 0x00008400ff047b82 */ /* 0x000ea20000000a00 */
[----:B------:R-:W-:Y:S02]  /*0030*/  CS2R R18, SRZ ;  /* 0x0000000000127805 */ /* 0x000fe4000001ff00 */
[----:B------:R-:W-:Y:S01]  /*0040*/  CS2R R12, SRZ ;  /* 0x00000000000c7805 */ /* 0x000fe2000001ff00 */
[----:B------:R-:W3:Y:S01]  /*0050*/  S2R R28, SR_CTAID.X ;  /* 0x00000000001c7919 */ /* 0x000ee20000002500 */
[----:B------:R-:W-:Y:S01]  /*0060*/  CS2R R10, SRZ ;  /* 0x00000000000a7805 */ /* 0x000fe2000001ff00 */
[----:B------:R-:W4:Y:S01]  /*0070*/  S2R R16, SR_TID.X ;  /* 0x0000000000107919 */ /* 0x000f220000002100 */
[----:B------:R-:W-:Y:S01]  /*0080*/  ULDC.64 UR6, c[0x0][0x208] ;  /* 0x0000820000067ab9 */ /* 0x000fe20000000a00 */
[----:B-1----:R-:W-:-:S02]  /*0090*/  IMAD.SHL.U32 R9, R9, 0x200, RZ ;  /* 0x0000020009097824 */ /* 0x002fc400078e00ff */
[----:B---3--:R-:W-:-:S03]  /*00a0*/  IMAD.SHL.U32 R3, R28, 0x2, RZ ;  /* 0x000000021c037824 */ /* 0x008fc600078e00ff */
[----:B----4-:R-:W-:Y:S02]  /*00b0*/  LOP3.LUT R0, R9, 0x7f, R16, 0xf8, !PT ;  /* 0x0000007f09007812 */ /* 0x010fe400078ef810 */
[----:B------:R-:W-:Y:S02]  /*00c0*/  ISETP.GE.AND P0, PT, R3, 0x100, PT ;  /* 0x000001000300780c */ /* 0x000fe40003f06270 */
[C---:B------:R-:W-:Y:S02]  /*00d0*/  LOP3.LUT R2, R0.reuse, 0x80, RZ, 0xfc, !PT ;  /* 0x0000008000027812 */ /* 0x040fe400078efcff */
[----:B------:R-:W-:Y:S02]  /*00e0*/  LOP3.LUT R6, R0, 0x100, RZ, 0xfc, !PT ;  /* 0x0000010000067812 */ /* 0x000fe400078efcff */
[C---:B------:R-:W-:Y:S01]  /*00f0*/  ISETP.LT.AND P3, PT, R2.reuse, 0x200, !P0 ;  /* 0x000002000200780c */ /* 0x040fe20004761270 */
[----:B------:R-:W-:Y:S01]  /*0100*/  IMAD R29, R2, 0x100, R3 ;  /* 0x00000100021d7824 */ /* 0x000fe200078e0203 */
[----:B------:R-:W-:-:S02]  /*0110*/  LOP3.LUT R2, R0, 0x180, RZ, 0xfc, !PT ;  /* 0x0000018000027812 */ /* 0x000fc400078efcff */
[----:B------:R-:W-:Y:S02]  /*0120*/  ISETP.LT.AND P1, PT, R0, 0x200, !P0 ;  /* 0x000002000000780c */ /* 0x000fe40004721270 */
[----:B------:R-:W-:Y:S02]  /*0130*/  CS2R R14, SRZ ;  /* 0x00000000000e7805 */ /* 0x000fe4000001ff00 */
[----:B------:R-:W-:Y:S01]  /*0140*/  ISETP.LT.AND P2, PT, R6, 0x200, !P0 ;  /* 0x000002000600780c */ /* 0x000fe20004741270 */
[----:B--2---:R-:W-:Y:S01]  /*0150*/  IMAD.WIDE R22, R29, 0x4, R4 ;  /* 0x000000041d167825 */ /* 0x004fe200078e0204 */
[----:B------:R-:W-:Y:S02]  /*0160*/  ISETP.LT.AND P0, PT, R2, 0x200, !P0 ;  /* 0x000002000200780c */ /* 0x000fe40004701270 */
[-C--:B------:R-:W-:Y:S01]  /*0170*/  LEA R30, R0, R3.reuse, 0x8 ;  /* 0x00000003001e7211 */ /* 0x080fe200078e40ff */
[----:B------:R-:W-:Y:S01]  /*0180*/  IMAD R0, R6, 0x100, R3 ;  /* 0x0000010006007824 */ /* 0x000fe200078e0203 */
[----:B------:R-:W-:Y:S01]  /*0190*/  LEA R2, R2, R3, 0x8 ;  /* 0x0000000302027211 */ /* 0x000fe200078e40ff */
[----:B------:R-:W2:Y:S02]  /*01a0*/  @P3 LDG.E.EL.64 R12, desc[UR6][R22.64] ;  /* 0x00000006160c3981 */ /* 0x000ea4000c2e1b00 */
[----:B------:R-:W-:-:S04]  /*01b0*/  IMAD.WIDE R20, R30, 0x4, R4 ;  /* 0x000000041e147825 */ /* 0x000fc800078e0204 */
[--C-:B------:R-:W-:Y:S01]  /*01c0*/  IMAD.WIDE R6, R0, 0x4, R4.reuse ;  /* 0x0000000400067825 */ /* 0x100fe200078e0204 */
[----:B------:R1:W3:Y:S03]  /*01d0*/  @P1 LDG.E.EL.64 R18, desc[UR6][R20.64] ;  /* 0x0000000614121981 */ /* 0x0002e6000c2e1b00 */
[----:B------:R-:W-:Y:S01]  /*01e0*/  IMAD.WIDE R26, R2, 0x4, R4 ;  /* 0x00000004021a7825 */ /* 0x000fe200078e0204 */
[----:B------:R-:W4:Y:S01]  /*01f0*/  @P2 LDG.E.EL.64 R10, desc[UR6][R6.64] ;  /* 0x00000006060a2981 */ /* 0x000f22000c2e1b00 */
[----:B------:R-:W5:Y:S03]  /*0200*/  S2UR UR5, SR_CgaCtaId ;  /* 0x00000000000579c3 */ /* 0x000f660000008800 */
[----:B------:R1:W4:Y:S01]  /*0210*/  @P0 LDG.E.EL.64 R14, desc[UR6][R26.64] ;  /* 0x000000061a0e0981 */ /* 0x000322000c2e1b00 */
[----:B------:R-:W-:Y:S01]  /*0220*/  IMAD.SHL.U32 R24, R16, 0x4, RZ ;  /* 0x0000000410187824 */ /* 0x000fe200078e00ff */
[----:B------:R-:W-:-:S03]  /*0230*/  UMOV UR4, 0x400 ;  /* 0x0000040000047882 */ /* 0x000fc60000000000 */
[----:B-1----:R-:W1:Y:S01]  /*0240*/  LDC.64 R20, c[0x0][0x220] ;  /* 0x00008800ff147b82 */ /* 0x002e620000000a00 */
[----:B------:R-:W-:-:S04]  /*0250*/  LOP3.LUT R24, R24, 0x1fc, RZ, 0xc0, !PT ;  /* 0x000001fc18187812 */ /* 0x000fc800078ec0ff */
[----:B------:R-:W-:Y:S02]  /*0260*/  LOP3.LUT R4, R9, R24, RZ, 0xfc, !PT ;  /* 0x0000001809047212 */ /* 0x000fe400078efcff */
[----:B------:R-:W-:Y:S01]  /*0270*/  LOP3.LUT R26, R16, 0x7f, RZ, 0xc0, !PT ;  /* 0x0000007f101a7812 */ /* 0x000fe200078ec0ff */
[----:B------:R-:W1:Y:S01]  /*0280*/  LDC.64 R8, c[0x0][0x218] ;  /* 0x00008600ff087b82 */ /* 0x000e620000000a00 */
[----:B------:R-:W-:Y:S01]  /*0290*/  SHF.R.S32.HI R5, RZ, 0x1f, R4 ;  /* 0x0000001fff057819 */ /* 0x000fe20000011404 */
[----:B0----5:R-:W-:-:S03]  /*02a0*/  UPRMT UR4, UR5, 0x654, UR4 ;  /* 0x0000065405047896 */ /* 0x021fc60008000004 */
[----:B------:R-:W-:-:S03]  /*02b0*/  LEA.HI R5, R5, R4, RZ, 0x7 ;  /* 0x0000000405057211 */ /* 0x000fc600078f38ff */
[----:B------:R-:W0:Y:S01]  /*02c0*/  LDC.64 R22, c[0x0][0x228] ;  /* 0x00008a00ff167b82 */ /* 0x000e220000000a00 */
[----:B------:R-:W-:Y:S02]  /*02d0*/  LEA R26, R26, UR4, 0x2 ;  /* 0x000000041a1a7c11 */ /* 0x000fe4000f8e10ff */
[C---:B------:R-:W-:Y:S01]  /*02e0*/  LOP3.LUT R25, R5.reuse, 0xffffff80, RZ, 0xc0, !PT ;  /* 0xffffff8005197812 */ /* 0x040fe200078ec0ff */
[----:B------:R-:W-:-:S03]  /*02f0*/  IMAD.SHL.U32 R5, R5, 0x100, RZ ;  /* 0x0000010005057824 */ /* 0x000fc600078e00ff */
[----:B------:R-:W-:Y:S02]  /*0300*/  IADD3 R25, R4, -R25, RZ ;  /* 0x8000001904197210 */ /* 0x000fe40007ffe0ff */
[----:B------:R-:W-:Y:S02]  /*0310*/  LOP3.LUT R6, R5, 0xffff8000, RZ, 0xc0, !PT ;  /* 0xffff800005067812 */ /* 0x000fe400078ec0ff */
[----:B------:R-:W-:-:S03]  /*0320*/  ISETP.GE.AND P6, PT, R4, 0x200, PT ;  /* 0x000002000400780c */ /* 0x000fc60003fc6270 */
[----:B------:R-:W-:Y:S01]  /*0330*/  IMAD.IADD R5, R25, 0x1, R6 ;  /* 0x0000000119057824 */ /* 0x000fe200078e0206 */
[----:B------:R-:W-:Y:S02]  /*0340*/  ISETP.LT.AND P4, PT, R3, 0x100, !P6 ;  /* 0x000001000300780c */ /* 0x000fe40007781270 */
[----:B------:R-:W-:Y:S01]  /*0350*/  CS2R R6, SRZ ;  /* 0x0000000000067805 */ /* 0x000fe2000001ff00 */
[----:B------:R-:W-:Y:S01]  /*0360*/  IMAD R28, R28, 0x100, R5 ;  /* 0x000001001c1c7824 */ /* 0x000fe200078e0205 */
[----:B------:R-:W-:Y:S01]  /*0370*/  CS2R R4, SRZ ;  /* 0x0000000000047805 */ /* 0x000fe2000001ff00 */
[----:B-1----:R-:W-:Y:S01]  /*0380*/  IMAD.WIDE R16, R25, 0x4, R8 ;  /* 0x0000000419107825 */ /* 0x002fe200078e0208 */
[----:B------:R-:W-:-:S04]  /*0390*/  IADD3 R3, R3, 0x1, RZ ;  /* 0x0000000103037810 */ /* 0x000fc80007ffe0ff */
[----:B------:R-:W-:Y:S01]  /*03a0*/  ISETP.LT.AND P5, PT, R3, 0x100, !P6 ;  /* 0x000001000300780c */ /* 0x000fe200077a1270 */
[----:B------:R-:W-:Y:S01]  /*03b0*/  VIADD R3, R28, 0x80 ;  /* 0x000000801c037836 */ /* 0x000fe20000000000 */
[----:B------:R-:W-:Y:S01]  /*03c0*/  CS2R R8, SRZ ;  /* 0x0000000000087805 */ /* 0x000fe2000001ff00 */
[----:B0-----:R-:W-:Y:S01]  /*03d0*/  IMAD.WIDE R22, R25, 0x4, R22 ;  /* 0x0000000419167825 */ /* 0x001fe200078e0216 */
[----:B--2---:R-:W-:Y:S04]  /*03e0*/  STS [R26+0x200], R12 ;  /* 0x0002000c1a007388 */ /* 0x004fe80000000800 */
[----:B------:R0:W-:Y:S04]  /*03f0*/  STS [R26+0xa10], R13 ;  /* 0x000a100d1a007388 */ /* 0x0001e80000000800 */
[----:B---3--:R-:W-:Y:S04]  /*0400*/  STS [R26], R18 ;  /* 0x000000121a007388 */ /* 0x008fe80000000800 */
[----:B------:R-:W-:Y:S04]  /*0410*/  STS [R26+0x810], R19 ;  /* 0x000810131a007388 */ /* 0x000fe80000000800 */
[----:B----4-:R-:W-:Y:S04]  /*0420*/  STS [R26+0x400], R10 ;  /* 0x0004000a1a007388 */ /* 0x010fe80000000800 */
[----:B------:R-:W-:Y:S04]  /*0430*/  STS [R26+0xc10], R11 ;  /* 0x000c100b1a007388 */ /* 0x000fe80000000800 */
[----:B------:R-:W-:Y:S04]  /*0440*/  STS [R26+0x600], R14 ;  /* 0x0006000e1a007388 */ /* 0x000fe80000000800 */
[----:B------:R1:W-:Y:S01]  /*0450*/  STS [R26+0xe10], R15 ;  /* 0x000e100f1a007388 */ /* 0x0003e20000000800 */
[----:B------:R-:W-:Y:S01]  /*0460*/  BAR.SYNC.DEFER_BLOCKING 0x0 ;  /* 0x0000000000007b1d */ /* 0x000fe20000010000 */
[----:B0-----:R-:W-:-:S02]  /*0470*/  CS2R R12, SRZ ;  /* 0x00000000000c7805 */ /* 0x001fc4000001ff00 */
[----:B-1----:R-:W-:Y:S02]  /*0480*/  CS2R R14, SRZ ;  /* 0x00000000000e7805 */ /* 0x002fe4000001ff00 */
[----:B------:R-:W-:Y:S02]  /*0490*/  CS2R R10, SRZ ;  /* 0x00000000000a7805 */ /* 0x000fe4000001ff00 */
[----:B------:R-:W-:Y:S01]  /*04a0*/  CS2R R18, SRZ ;  /* 0x0000000000127805 */ /* 0x000fe2000001ff00 */
[----:B------:R0:W2:Y:S04]  /*04b0*/  @!P6 LDG.E.EL.128 R4, desc[UR6][R16.64] ;  /* 0x000000061004e981 */ /* 0x0000a8000c2e1d00 */
[----:B------:R-:W2:Y:S01]  /*04c0*/  @!P6 LDG.E.EL.128 R8, desc[UR6][R22.64] ;  /* 0x000000061608e981 */ /* 0x000ea2000c2e1d00 */
[----:B0-----:R-:W-:-:S05]  /*04d0*/  IMAD.WIDE R16, R28, 0x4, R20 ;  /* 0x000000041c107825 */ /* 0x001fca00078e0214 */
[----:B------:R0:W2:Y:S01]  /*04e0*/  @P4 LDG.E.EL.128 R12, desc[UR6][R16.64] ;  /* 0x00000006100c4981 */ /* 0x0000a2000c2e1d00 */
[----:B------:R-:W-:Y:S01]  /*04f0*/  IMAD.WIDE R20, R3, 0x4, R20 ;  /* 0x0000000403147825 */ /* 0x000fe200078e0214 */
[----:B0-----:R-:W-:-:S06]  /*0500*/  CS2R R16, SRZ ;  /* 0x0000000000107805 */ /* 0x001fcc000001ff00 */
[----:B------:R0:W3:Y:S01]  /*0510*/  @P5 LDG.E.EL.128 R16, desc[UR6][R20.64] ;  /* 0x0000000614105981 */ /* 0x0000e2000c2e1d00 */
[----:B------:R-:W-:Y:S01]  /*0520*/  LEA R24, R24, UR4, 0x2 ;  /* 0x0000000418187c11 */ /* 0x000fe2000f8e10ff */
[----:B------:R-:W1:Y:S04]  /*0530*/  S2R R31, SR_TID.X ;  /* 0x00000000001f7919 */ /* 0x000e680000002100 */
[----:B0-----:R-:W0:Y:S04]  /*0540*/  LDS.128 R20, [R24] ;  /* 0x0000000018147984 */ /* 0x001e280000000c00 */
[----:B------:R-:W4:Y:S01]  /*0550*/  LDS.128 R24, [R24+0x810] ;  /* 0x0008100018187984 */ /* 0x000f220000000c00 */
[----:B------:R-:W5:Y:S01]  /*0560*/  S2UR UR4, SR_CgaCtaId ;  /* 0x00000000000479c3 */ /* 0x000f620000008800 */
[----:B------:R-:W-:-:S02]  /*0570*/  UMOV UR5, 0x400 ;  /* 0x0000040000057882 */ /* 0x000fc40000000000 */
[----:B-----5:R-:W-:-:S05]  /*0580*/  UPRMT UR4, UR4, 0x654, UR5 ;  /* 0x0000065404047896 */ /* 0x020fca0008000005 */
[----:B------:R-:W-:Y:S01]  /*0590*/  BAR.SYNC.DEFER_BLOCKING 0x0 ;  /* 0x0000000000007b1d */ /* 0x000fe20000010000 */
[-CC-:B--2---:R-:W-:Y:S01]  /*05a0*/  FFMA R13, R13, R5.reuse, R9.reuse ;  /* 0x000000050d0d7223 */ /* 0x184fe20000000009 */
[----:B------:R-:W-:Y:S01]  /*05b0*/  FFMA R14, R14, R6, R10 ;  /* 0x000000060e0e7223 */ /* 0x000fe2000000000a */
[----:B------:R-:W-:Y:S01]  /*05c0*/  FFMA R12, R12, R4, R8 ;  /* 0x000000040c0c7223 */ /* 0x000fe20000000008 */
[----:B---3--:R-:W-:Y:S01]  /*05d0*/  FFMA R17, R17, R5, R9 ;  /* 0x0000000511117223 */ /* 0x008fe20000000009 */
[----:B-1----:R-:W-:Y:S02]  /*05e0*/  IMAD.SHL.U32 R5, R31, 0x8, RZ ;  /* 0x000000081f057824 */ /* 0x002fe400078e00ff */
[----:B------:R-:W-:-:S03]  /*05f0*/  FFMA R18, R18, R6, R10 ;  /* 0x0000000612127223 */ /* 0x000fc6000000000a */
[----:B------:R-:W-:Y:S01]  /*0600*/  LOP3.LUT R5, R5, 0x3f8, RZ, 0xc0, !PT ;  /* 0x000003f805057812 */ /* 0x000fe200078ec0ff */
[----:B------:R-:W-:Y:S01]  /*0610*/  FFMA R16, R16, R4, R8 ;  /* 0x0000000410107223 */ /* 0x000fe20000000008 */
[-CC-:B------:R-:W-:Y:S01]  /*0620*/  FFMA R4, R15, R7.reuse, R11.reuse ;  /* 0x000000070f047223 */ /* 0x180fe2000000000b */
[----:B------:R-:W-:Y:S01]  /*0630*/  FFMA R19, R19, R7, R11 ;  /* 0x0000000713137223 */ /* 0x000fe2000000000b */
[----:B------:R-:W-:Y:S01]  /*0640*/  LEA R6, R5, UR4, 0x1 ;  /* 0x0000000405067c11 */ /* 0x000fe2000f8e08ff */
[----:B0-----:R-:W-:Y:S01]  /*0650*/  FADD R20, R20, R12 ;  /* 0x0000000c14147221 */ /* 0x001fe20000000000 */
[----:B------:R-:W-:Y:S01]  /*0660*/  FADD R21, R21, R13 ;  /* 0x0000000d15157221 */ /* 0x000fe20000000000 */
[----:B------:R-:W-:Y:S01]  /*0670*/  FADD R22, R22, R14 ;  /* 0x0000000e16167221 */ /* 0x000fe20000000000 */
[----:B------:R-:W-:Y:S01]  /*0680*/  FADD R23, R23, R4 ;  /* 0x0000000417177221 */ /* 0x000fe20000000000 */
[----:B------:R-:W-:Y:S02]  /*0690*/  IMAD R15, R5, 0x4, R6 ;  /* 0x00000004050f7824 */ /* 0x000fe400078e0206 */
[----:B----4-:R-:W-:Y:S01]  /*06a0*/  FADD R24, R24, R16 ;  /* 0x0000001018187221 */ /* 0x010fe20000000000 */
[----:B------:R-:W-:Y:S01]  /*06b0*/  FADD R25, R25, R17 ;  /* 0x0000001119197221 */ /* 0x000fe20000000000 */
[----:B------:R-:W-:Y:S01]  /*06c0*/  FADD R26, R26, R18 ;  /* 0x000000121a1a7221 */ /* 0x000fe20000000000 */
[----:B------:R-:W-:Y:S01]  /*06d0*/  FADD R27, R27, R19 ;  /* 0x000000131b1b7221 */ /* 0x000fe20000000000 */
[----:B------:R-:W-:Y:S01]  /*06e0*/  STS [R15], R20 ;  /* 0x000000140f007388 */ /* 0x000fe20000000800 */
[----:B------:R-:W-:Y:S01]  /*06f0*/  SHF.L.U32 R31, R31, 0x1, RZ ;  /* 0x000000011f1f7819 */ /* 0x000fe200000006ff */
[----:B------:R-:W0:Y:S02]  /*0700*/  LDC.64 R12, c[0x0][0x230] ;  /* 0x00008c00ff0c7b82 */ /* 0x000e240000000a00 */
[----:B------:R-:W-:Y:S04]  /*0710*/  STS [R15+0xc], R21 ;  /* 0x00000c150f007388 */ /* 0x000fe80000000800 */
[----:B------:R-:W-:Y:S04]  /*0720*/  STS [R15+0x18], R22 ;  /* 0x000018160f007388 */ /* 0x000fe80000000800 */
[----:B------:R-:W-:Y:S04]  /*0730*/  STS [R15+0x24], R23 ;  /* 0x000024170f007388 */ /* 0x000fe80000000800 */
[----:B------:R-:W-:Y:S04]  /*0740*/  STS [R15+0x4], R24 ;  /* 0x000004180f007388 */ /* 0x000fe80000000800 */
[----:B------:R-:W-:Y:S04]  /*0750*/  STS [R15+0x10], R25 ;  /* 0x000010190f007388 */ /* 0x000fe80000000800 */
[----:B------:R-:W-:Y:S04]  /*0760*/  STS [R15+0x1c], R26 ;  /* 0x00001c1a0f007388 */ /* 0x000fe80000000800 */
[----:B------:R1:W-:Y:S01]  /*0770*/  STS [R15+0x28], R27 ;  /* 0x0000281b0f007388 */ /* 0x0003e20000000800 */
[----:B------:R-:W-:-:S04]  /*0780*/  LOP3.LUT R31, R31, 0xfe, RZ, 0xc0, !PT ;  /* 0x000000fe1f1f7812 */ /* 0x000fc800078ec0ff */
[----:B------:R-:W-:-:S04]  /*0790*/  LEA R8, R31, UR4, 0x1 ;  /* 0x000000041f087c11 */ /* 0x000fc8000f8e08ff */
[----:B------:R-:W-:Y:S01]  /*07a0*/  LEA R11, R31, R8, 0x2 ;  /* 0x000000081f0b7211 */ /* 0x000fe200078e10ff */
[----:B------:R-:W-:Y:S08]  /*07b0*/  BAR.SYNC.DEFER_BLOCKING 0x0 ;  /* 0x0000000000007b1d */ /* 0x000ff00000010000 */
[----:B-1----:R-:W1:Y:S01]  /*07c0*/  LDC.64 R14, c[0x0][0x238] ;  /* 0x00008e00ff0e7b82 */ /* 0x002e620000000a00 */
[----:B------:R-:W-:Y:S04]  /*07d0*/  LDS R4, [R11] ;  /* 0x000000000b047984 */ /* 0x000fe80000000800 */
[----:B------:R-:W2:Y:S04]  /*07e0*/  LDS R5, [R11+0x4] ;  /* 0x000004000b057984 */ /* 0x000ea80000000800 */
[----:B------:R-:W-:Y:S04]  /*07f0*/  LDS R6, [R11+0x600] ;  /* 0x000600000b067984 */ /* 0x000fe80000000800 */
[----:B------:R-:W3:Y:S04]  /*0800*/  LDS R7, [R11+0x604] ;  /* 0x000604000b077984 */ /* 0x000ee80000000800 */
[----:B------:R-:W-:Y:S04]  /*0810*/  LDS R8, [R11+0xc00] ;  /* 0x000c00000b087984 */ /* 0x000fe80000000800 */
[----:B------:R-:W4:Y:S04]  /*0820*/  LDS R9, [R11+0xc04] ;  /* 0x000c04000b097984 */ /* 0x000f280000000800 */
[----:B------:R-:W-:Y:S04]  /*0830*/  LDS R10, [R11+0x1200] ;  /* 0x001200000b0a7984 */ /* 0x000fe80000000800 */
[----:B------:R-:W5:Y:S01]  /*0840*/  LDS R11, [R11+0x1204] ;  /* 0x001204000b0b7984 */ /* 0x000f620000000800 */
[----:B0-----:R-:W-:-:S04]  /*0850*/  IMAD.WIDE R30, R30, 0x4, R12 ;  /* 0x000000041e1e7825 */ /* 0x001fc800078e020c */
[----:B------:R-:W-:-:S04]  /*0860*/  IMAD.WIDE R16, R29, 0x4, R12 ;  /* 0x000000041d107825 */ /* 0x000fc800078e020c */
[----:B------:R-:W-:-:S04]  /*0870*/  IMAD.WIDE R18, R0, 0x4, R12 ;  /* 0x0000000400127825 */ /* 0x000fc800078e020c */
[----:B------:R-:W-:Y:S01]  /*0880*/  IMAD.WIDE R12, R2, 0x4, R12 ;  /* 0x00000004020c7825 */ /* 0x000fe200078e020c */
[----:B--2---:R0:W-:Y:S03]  /*0890*/  @P1 STG.E.64 desc[UR6][R30.64], R4 ;  /* 0x000000041e001986 */ /* 0x0041e6000c101b06 */
[--C-:B-1----:R-:W-:Y:S01]  /*08a0*/  IMAD.WIDE R28, R28, 0x4, R14.reuse ;  /* 0x000000041c1c7825 */ /* 0x102fe200078e020e */
[----:B---3--:R0:W-:Y:S03]  /*08b0*/  @P3 STG.E.64 desc[UR6][R16.64], R6 ;  /* 0x0000000610003986 */ /* 0x0081e6000c101b06 */
[----:B------:R-:W-:Y:S01]  /*08c0*/  IMAD.WIDE R14, R3, 0x4, R14 ;  /* 0x00000004030e7825 */ /* 0x000fe200078e020e */
[----:B----4-:R0:W-:Y:S04]  /*08d0*/  @P2 STG.E.64 desc[UR6][R18.64], R8 ;  /* 0x0000000812002986 */ /* 0x0101e8000c101b06 */
[----:B-----5:R0:W-:Y:S04]  /*08e0*/  @P0 STG.E.64 desc[UR6][R12.64], R10 ;  /* 0x0000000a0c000986 */ /* 0x0201e8000c101b06 */
[----:B------:R0:W-:Y:S02]  /*08f0*/  @P4 STG.E.128 desc[UR6][R28.64], R20 ;  /* 0x000000141c004986 */ /* 0x0001e4000c101d06 */
[----:B0-----:R-:W-:Y:S05]  /*0900*/  @!P5 EXIT ;  /* 0x000000000000d94d */ /* 0x001fea0003800000 */
[----:B------:R-:W-:Y:S01]  /*0910*/  STG.E.128 desc[UR6][R14.64], R24 ;  /* 0x000000180e007986 */ /* 0x000fe2000c101d06 */
[----:B------:R-:W-:Y:S05]  /*0920*/  EXIT ;  /* 0x000000000000794d */ /* 0x000fea0003800000 */
.L_x_0:
[----:B------:R-:W-:-:S00]  /*0930*/  BRA `(.L_x_0) ;  /* 0xfffffffc00fc7947 */ /* 0x000fc0000383ffff */
[----:B------:R-:W-:-:S00]  /*0940*/  NOP ;  /* 0x0000000000007918 */ /* 0x000fc00000000000 */
        /* <DEDUP_REMOVED lines=11> */
.L_x_1:


//--------------------- .nv.shared.triton_poi_fused_add_convolution_mul_26 --------------------------
	.section	.nv.shared.triton_poi_fused_add_convolution_mul_26,"aw",@nobits
	.sectionflags	@""
	.align	16
	.zero		1024


//--------------------- .nv.constant0.triton_poi_fused_add_convolution_mul_26 --------------------------
	.section	.nv.constant0.triton_poi_fused_add_convolution_mul_26,"a",@progbits
	.sectionflags	@""
	.align	4
.nv.constant0.triton_poi_fused_add_convolution_mul_26:
	.zero		584
